	.headerflags	@"EF_CUDA_TEXMODE_UNIFIED EF_CUDA_64BIT_ADDRESS EF_CUDA_ACCELERATORS EF_CUDA_SM90 EF_CUDA_VIRTUAL_SM(EF_CUDA_SM90)"
	.elftype	@"ET_EXEC"


//--------------------- .nv.info                  --------------------------
	.section	.nv.info,"",@"SHT_CUDA_INFO"
	.align	4


	//----- nvinfo : EIATTR_REGCOUNT
	.align		4
        /*0000*/ 	.byte	0x04, 0x2f
        /*0002*/ 	.short	(.L_1 - .L_0)
	.align		4
.L_0:
        /*0004*/ 	.word	index@(triton_poi_fused_clone_div_2)
        /*0008*/ 	.word	0x0000000f


	//----- nvinfo : EIATTR_MIN_STACK_SIZE
	.align		4
.L_1:
        /*000c*/ 	.byte	0x04, 0x12
        /*000e*/ 	.short	(.L_3 - .L_2)
	.align		4
.L_2:
        /*0010*/ 	.word	index@(triton_poi_fused_clone_div_2)
        /*0014*/ 	.word	0x00000000


	//----- nvinfo : EIATTR_FRAME_SIZE
	.align		4
.L_3:
        /*0018*/ 	.byte	0x04, 0x11
        /*001a*/ 	.short	(.L_5 - .L_4)
	.align		4
.L_4:
        /*001c*/ 	.word	index@(triton_poi_fused_clone_div_2)
        /*0020*/ 	.word	0x00000000


	//----- nvinfo : EIATTR_MIN_STACK_SIZE
	.align		4
.L_5:
        /*0024*/ 	.byte	0x04, 0x12
        /*0026*/ 	.short	(.L_7 - .L_6)
	.align		4
.L_6:
        /*0028*/ 	.word	index@(triton_poi_fused_clone_div_2)
        /*002c*/ 	.word	0x00000000
.L_7:


//--------------------- .nv.info.triton_poi_fused_clone_div_2 --------------------------
	.section	.nv.info.triton_poi_fused_clone_div_2,"",@"SHT_CUDA_INFO"
	.sectionflags	@""
	.align	4


	//----- nvinfo : EIATTR_CUDA_API_VERSION
	.align		4
        /*0000*/ 	.byte	0x04, 0x37
        /*0002*/ 	.short	(.L_9 - .L_8)
.L_8:
        /*0004*/ 	.word	0x0000007c


	//----- nvinfo : EIATTR_KPARAM_INFO
	.align		4
.L_9:
        /*0008*/ 	.byte	0x04, 0x17
        /*000a*/ 	.short	(.L_11 - .L_10)
.L_10:
        /*000c*/ 	.word	0x00000000
        /*0010*/ 	.short	0x0002
        /*0012*/ 	.short	0x0010
        /*0014*/ 	.byte	0x00, 0xf0, 0x11, 0x00


	//----- nvinfo : EIATTR_KPARAM_INFO
	.align		4
.L_11:
        /*0018*/ 	.byte	0x04, 0x17
        /*001a*/ 	.short	(.L_13 - .L_12)
.L_12:
        /*001c*/ 	.word	0x00000000
        /*0020*/ 	.short	0x0001
        /*0022*/ 	.short	0x0008
        /*0024*/ 	.byte	0x00, 0xf4, 0x21, 0x00


	//----- nvinfo : EIATTR_KPARAM_INFO
	.align		4
.L_13:
        /*0028*/ 	.byte	0x04, 0x17
        /*002a*/ 	.short	(.L_15 - .L_14)
.L_14:
        /*002c*/ 	.word	0x00000000
        /*0030*/ 	.short	0x0000
        /*0032*/ 	.short	0x0000
        /*0034*/ 	.byte	0x00, 0xf4, 0x21, 0x00


	//----- nvinfo : EIATTR_SPARSE_MMA_MASK
	.align		4
.L_15:
        /*0038*/ 	.byte	0x03, 0x50
        /*003a*/ 	.short	0x0000


	//----- nvinfo : EIATTR_MAXREG_COUNT
	.align		4
        /*003c*/ 	.byte	0x03, 0x1b
        /*003e*/ 	.short	0x00ff


	//----- nvinfo : EIATTR_EXIT_INSTR_OFFSETS
	.align		4
        /*0040*/ 	.byte	0x04, 0x1c
        /*0042*/ 	.short	(.L_17 - .L_16)


	//   ....[0]....
.L_16:
        /*0044*/ 	.word	0x00000220


	//   ....[1]....
        /*0048*/ 	.word	0x00000250


	//----- nvinfo : EIATTR_REQNTID
	.align		4
.L_17:
        /*004c*/ 	.byte	0x04, 0x10
        /*004e*/ 	.short	(.L_19 - .L_18)
.L_18:
        /*0050*/ 	.word	0x00000080
        /*0054*/ 	.word	0x00000001
        /*0058*/ 	.word	0x00000001


	//----- nvinfo : EIATTR_CRS_STACK_SIZE
	.align		4
.L_19:
        /*005c*/ 	.byte	0x04, 0x1e
        /*005e*/ 	.short	(.L_21 - .L_20)
.L_20:
        /*0060*/ 	.word	0x00000000


	//----- nvinfo : EIATTR_CBANK_PARAM_SIZE
	.align		4
.L_21:
        /*0064*/ 	.byte	0x03, 0x19
        /*0066*/ 	.short	0x0014


	//----- nvinfo : EIATTR_PARAM_CBANK
	.align		4
        /*0068*/ 	.byte	0x04, 0x0a
        /*006a*/ 	.short	(.L_23 - .L_22)
	.align		4
.L_22:
        /*006c*/ 	.word	index@(.nv.constant0.triton_poi_fused_clone_div_2)
        /*0070*/ 	.short	0x0210
        /*0072*/ 	.short	0x0014


	//----- nvinfo : EIATTR_SW_WAR
	.align		4
.L_23:
        /*0074*/ 	.byte	0x04, 0x36
        /*0076*/ 	.short	(.L_25 - .L_24)
.L_24:
        /*0078*/ 	.word	0x00000008
.L_25:


//--------------------- .nv.callgraph             --------------------------
	.section	.nv.callgraph,"",@"SHT_CUDA_CALLGRAPH"
	.align	4
	.sectionentsize	8
	.align		4
        /*0000*/ 	.word	0x00000000
	.align		4
        /*0004*/ 	.word	0xffffffff
	.align		4
        /*0008*/ 	.word	0x00000000
	.align		4
        /*000c*/ 	.word	0xfffffffe
	.align		4
        /*0010*/ 	.word	0x00000000
	.align		4
        /*0014*/ 	.word	0xfffffffd
	.align		4
        /*0018*/ 	.word	0x00000000
	.align		4
        /*001c*/ 	.word	0xfffffffc


//--------------------- .text.triton_poi_fused_clone_div_2 --------------------------
	.section	.text.triton_poi_fused_clone_div_2,"ax",@progbits
	.align	128
        .global         triton_poi_fused_clone_div_2
        .type           triton_poi_fused_clone_div_2,@function
        .size           triton_poi_fused_clone_div_2,(.L_x_3 - triton_poi_fused_clone_div_2)
        .other          triton_poi_fused_clone_div_2,@"STO_CUDA_ENTRY STV_DEFAULT"
triton_poi_fused_clone_div_2:
.text.triton_poi_fused_clone_div_2:
[----:B------:R-:W0:Y:S02]  /*0000*/  LDC R1, c[0x0][0x28] ;  /* 0x00000a00ff017b82 */ /* 0x000e240000000800 */
[----:B------:R-:W1:Y:S01]  /*0010*/  S2R R0, SR_TID.X ;  /* 0x0000000000007919 */ /* 0x000e620000002100 */
[----:B------:R-:W2:Y:S01]  /*0020*/  LDC.64 R4, c[0x0][0x218] ;  /* 0x00008600ff047b82 */ /* 0x000ea20000000a00 */
[----:B------:R-:W-:Y:S01]  /*0030*/  ULDC.64 UR4, c[0x0][0x208] ;  /* 0x0000820000047ab9 */ /* 0x000fe20000000a00 */
[----:B------:R-:W-:Y:S01]  /*0040*/  BSSY B0, `(.L_x_0) ;  /* 0x000001d000007945 */ /* 0x000fe20003800000 */
[----:B------:R-:W3:Y:S01]  /*0050*/  S2R R7, SR_CTAID.X ;  /* 0x0000000000077919 */ /* 0x000ee20000002500 */
[----:B-1----:R-:W-:Y:S02]  /*0060*/  LOP3.LUT R0, R0, 0x7f, RZ, 0xc0, !PT ;  /* 0x0000007f00007812 */ /* 0x002fe400078ec0ff */
[----:B---3--:R-:W-:-:S03]  /*0070*/  SHF.R.S32.HI R2, RZ, 0x18, R7 ;  /* 0x00000018ff027819 */ /* 0x008fc60000011407 */
[----:B------:R-:W-:Y:S01]  /*0080*/  IMAD R7, R7, 0x80, R0 ;  /* 0x0000008007077824 */ /* 0x000fe200078e0200 */
[----:B------:R-:W-:-:S03]  /*0090*/  SGXT R0, R2, 0x1 ;  /* 0x000000010200781a */ /* 0x000fc60000000200 */
[C---:B--2---:R-:W-:Y:S01]  /*00a0*/  IMAD.WIDE R4, R7.reuse, 0x4, R4 ;  /* 0x0000000407047825 */ /* 0x044fe200078e0204 */
[----:B------:R-:W-:Y:S02]  /*00b0*/  ISETP.GE.AND P0, PT, R7, 0x100, PT ;  /* 0x000001000700780c */ /* 0x000fe40003f06270 */
[CC--:B------:R-:W-:Y:S02]  /*00c0*/  LEA.HI R2, R0.reuse, R7.reuse, RZ, 0x4 ;  /* 0x0000000700027211 */ /* 0x0c0fe400078f20ff */
[CC--:B------:R-:W-:Y:S02]  /*00d0*/  LEA.HI R6, R0.reuse, R7.reuse, RZ, 0x2 ;  /* 0x0000000700067211 */ /* 0x0c0fe400078f10ff */
[----:B------:R-:W-:Y:S02]  /*00e0*/  SHF.R.S32.HI R8, RZ, 0x4, R2 ;  /* 0x00000004ff087819 */ /* 0x000fe40000011402 */
[----:B------:R-:W1:Y:S01]  /*00f0*/  LDC.64 R2, c[0x0][0x210] ;  /* 0x00008400ff027b82 */ /* 0x000e620000000a00 */
[----:B------:R-:W-:-:S02]  /*0100*/  LEA.HI R0, R0, R7, RZ, 0x6 ;  /* 0x0000000700007211 */ /* 0x000fc400078f30ff */
[----:B------:R-:W-:Y:S02]  /*0110*/  SHF.R.S32.HI R9, RZ, 0x2, R6 ;  /* 0x00000002ff097819 */ /* 0x000fe40000011406 */
[----:B------:R-:W-:Y:S02]  /*0120*/  LEA.HI R10, R8, R8, RZ, 0x2 ;  /* 0x00000008080a7211 */ /* 0x000fe400078f10ff */
[----:B------:R-:W-:Y:S02]  /*0130*/  LOP3.LUT R12, R0, 0xffffffc0, RZ, 0xc0, !PT ;  /* 0xffffffc0000c7812 */ /* 0x000fe400078ec0ff */
[----:B------:R-:W-:Y:S02]  /*0140*/  LOP3.LUT R6, R6, 0xfffffffc, RZ, 0xc0, !PT ;  /* 0xfffffffc06067812 */ /* 0x000fe400078ec0ff */
[----:B------:R-:W-:Y:S02]  /*0150*/  LEA.HI R0, R9, R9, RZ, 0x2 ;  /* 0x0000000909007211 */ /* 0x000fe400078f10ff */
[----:B------:R-:W-:-:S02]  /*0160*/  LOP3.LUT R11, R10, 0x3ffffffc, RZ, 0xc0, !PT ;  /* 0x3ffffffc0a0b7812 */ /* 0x000fc400078ec0ff */
[----:B------:R-:W-:Y:S02]  /*0170*/  IADD3 R6, R12, R7, -R6 ;  /* 0x000000070c067210 */ /* 0x000fe40007ffe806 */
[----:B------:R-:W-:Y:S01]  /*0180*/  LOP3.LUT R0, R0, 0xffffffc, RZ, 0xc0, !PT ;  /* 0x0ffffffc00007812 */ /* 0x000fe200078ec0ff */
[----:B------:R-:W-:-:S04]  /*0190*/  IMAD.IADD R11, R8, 0x1, -R11 ;  /* 0x00000001080b7824 */ /* 0x000fc800078e0a0b */
[----:B------:R-:W-:Y:S02]  /*01a0*/  IMAD.IADD R0, R9, 0x1, -R0 ;  /* 0x0000000109007824 */ /* 0x000fe400078e0a00 */
[----:B------:R-:W-:-:S04]  /*01b0*/  IMAD R11, R11, 0x4, R6 ;  /* 0x000000040b0b7824 */ /* 0x000fc800078e0206 */
[----:B------:R-:W-:Y:S02]  /*01c0*/  IMAD R11, R0, 0x10, R11 ;  /* 0x00000010000b7824 */ /* 0x000fe400078e020b */
[----:B------:R-:W-:Y:S02]  /*01d0*/  IMAD.MOV.U32 R0, RZ, RZ, RZ ;  /* 0x000000ffff007224 */ /* 0x000fe400078e00ff */
[----:B-1----:R-:W-:Y:S01]  /*01e0*/  IMAD.WIDE R2, R11, 0x4, R2 ;  /* 0x000000040b027825 */ /* 0x002fe200078e0202 */
[----:B------:R-:W-:Y:S06]  /*01f0*/  @P0 BRA `(.L_x_1) ;  /* 0x0000000000040947 */ /* 0x000fec0003800000 */
[----:B------:R1:W5:Y:S02]  /*0200*/  LDG.E R0, desc[UR4][R2.64] ;  /* 0x0000000402007981 */ /* 0x000364000c1e1900 */
.L_x_1:
[----:B------:R-:W-:Y:S05]  /*0210*/  BSYNC B0 ;  /* 0x0000000000007941 */ /* 0x000fea0003800000 */
.L_x_0:
[----:B------:R-:W-:Y:S05]  /*0220*/  @P0 EXIT ;  /* 0x000000000000094d */ /* 0x000fea0003800000 */
[----:B-1---5:R-:W-:-:S05]  /*0230*/  FMUL R3, R0, 0.5 ;  /* 0x3f00000000037820 */ /* 0x022fca0000400000 */
[----:B------:R-:W-:Y:S01]  /*0240*/  STG.E desc[UR4][R4.64], R3 ;  /* 0x0000000304007986 */ /* 0x000fe2000c101904 */
[----:B------:R-:W-:Y:S05]  /*0250*/  EXIT ;  /* 0x000000000000794d */ /* 0x000fea0003800000 */
.L_x_2:
[----:B------:R-:W-:-:S00]  /*0260*/  BRA `(.L_x_2) ;  /* 0xfffffffc00fc7947 */ /* 0x000fc0000383ffff */
[----:B------:R-:W-:-:S00]  /*0270*/  NOP ;  /* 0x0000000000007918 */ /* 0x000fc00000000000 */
        /* <DEDUP_REMOVED lines=8> */
.L_x_3:


//--------------------- .nv.constant0.triton_poi_fused_clone_div_2 --------------------------
	.section	.nv.constant0.triton_poi_fused_clone_div_2,"a",@progbits
	.sectionflags	@""
	.align	4
.nv.constant0.triton_poi_fused_clone_div_2:
	.zero		548
